//
// Generated by NVIDIA NVVM Compiler
//
// Compiler Build ID: CL-36424714
// Cuda compilation tools, release 13.0, V13.0.88
// Based on NVVM 20.0.0
//

.version 9.0
.target sm_100
.address_size 64

	// .globl	_Z14kahanSumKernelPfS_i
.extern .shared .align 16 .b8 shared[];

.visible .entry _Z14kahanSumKernelPfS_i(
	.param .u64 .ptr .align 1 _Z14kahanSumKernelPfS_i_param_0,
	.param .u64 .ptr .align 1 _Z14kahanSumKernelPfS_i_param_1,
	.param .u32 _Z14kahanSumKernelPfS_i_param_2
)
{
	.reg .pred 	%p<7>;
	.reg .b32 	%r<19>;
	.reg .b32 	%f<18>;
	.reg .b64 	%rd<9>;

	ld.param.u64 	%rd2, [_Z14kahanSumKernelPfS_i_param_0];
	ld.param.u64 	%rd3, [_Z14kahanSumKernelPfS_i_param_1];
	ld.param.u32 	%r11, [_Z14kahanSumKernelPfS_i_param_2];
	mov.u32 	%r1, %tid.x;
	mov.u32 	%r2, %ctaid.x;
	mov.u32 	%r18, %ntid.x;
	mad.lo.s32 	%r17, %r2, %r18, %r1;
	setp.ge.s32 	%p1, %r17, %r11;
	mov.f32 	%f17, 0f00000000;
	@%p1 bra 	$L__BB0_3;
	mov.u32 	%r12, %nctaid.x;
	mul.lo.s32 	%r5, %r18, %r12;
	cvta.to.global.u64 	%rd1, %rd2;
	mov.f32 	%f15, 0f00000000;
	mov.f32 	%f16, %f15;
$L__BB0_2:
	mul.wide.s32 	%rd4, %r17, 4;
	add.s64 	%rd5, %rd1, %rd4;
	ld.global.f32 	%f8, [%rd5];
	sub.f32 	%f9, %f8, %f15;
	add.f32 	%f17, %f16, %f9;
	sub.f32 	%f10, %f17, %f16;
	sub.f32 	%f15, %f10, %f9;
	add.s32 	%r17, %r17, %r5;
	setp.lt.s32 	%p2, %r17, %r11;
	mov.f32 	%f16, %f17;
	@%p2 bra 	$L__BB0_2;
$L__BB0_3:
	shl.b32 	%r13, %r1, 2;
	mov.u32 	%r14, shared;
	add.s32 	%r8, %r14, %r13;
	st.shared.f32 	[%r8], %f17;
	bar.sync 	0;
	setp.lt.u32 	%p3, %r18, 2;
	@%p3 bra 	$L__BB0_7;
$L__BB0_4:
	shr.u32 	%r10, %r18, 1;
	setp.ge.u32 	%p4, %r1, %r10;
	@%p4 bra 	$L__BB0_6;
	shl.b32 	%r15, %r10, 2;
	add.s32 	%r16, %r8, %r15;
	ld.shared.f32 	%f11, [%r16];
	ld.shared.f32 	%f12, [%r8];
	add.f32 	%f13, %f11, %f12;
	st.shared.f32 	[%r8], %f13;
$L__BB0_6:
	bar.sync 	0;
	setp.gt.u32 	%p5, %r18, 3;
	mov.u32 	%r18, %r10;
	@%p5 bra 	$L__BB0_4;
$L__BB0_7:
	setp.ne.s32 	%p6, %r1, 0;
	@%p6 bra 	$L__BB0_9;
	ld.shared.f32 	%f14, [shared];
	cvta.to.global.u64 	%rd6, %rd3;
	mul.wide.u32 	%rd7, %r2, 4;
	add.s64 	%rd8, %rd6, %rd7;
	st.global.f32 	[%rd8], %f14;
$L__BB0_9:
	ret;

}


// ===== COMPILED SASS (sm_100) =====

	.target	sm_100

	.elftype	@"ET_EXEC"


//--------------------- .note.nv.tkinfo           --------------------------
	.section	.note.nv.tkinfo,"",@"SHT_NOTE"
	.sectionflags	@"SHF_NOTE_NV_TKINFO"
	.tkinfo
        /*0018*/ 	.word	0x00000002
        /*0030*/ 	.string	""
        /*0030*/ 	.string	"ptxas"
        /*0030*/ 	.string	"Cuda compilation tools, release 13.0, V13.0.88"
        /*0030*/ 	.string	"Build cuda_13.0.r13.0/compiler.36424714_0"
        /*0030*/ 	.string	"-arch sm_100 -m 64 "



//--------------------- .note.nv.cuinfo           --------------------------
	.section	.note.nv.cuinfo,"",@"SHT_NOTE"
	.sectionflags	@"SHF_NOTE_NV_CUINFO"
        /*0018*/ 	.short	0x0002
        /*001a*/ 	.short	0x0064
        /*001c*/ 	.short	0x0082
	.zero		2


//--------------------- .nv.info                  --------------------------
	.section	.nv.info,"",@"SHT_CUDA_INFO"
	.align	4


	//----- nvinfo : EIATTR_REGCOUNT
	.align		4
        /*0000*/ 	.byte	0x04, 0x2f
        /*0002*/ 	.short	(.L_1 - .L_0)
	.align		4
.L_0:
        /*0004*/ 	.word	index@(_Z14kahanSumKernelPfS_i)
        /*0008*/ 	.word	0x00000010


	//----- nvinfo : EIATTR_FRAME_SIZE
	.align		4
.L_1:
        /*000c*/ 	.byte	0x04, 0x11
        /*000e*/ 	.short	(.L_3 - .L_2)
	.align		4
.L_2:
        /*0010*/ 	.word	index@(_Z14kahanSumKernelPfS_i)
        /*0014*/ 	.word	0x00000000


	//----- nvinfo : EIATTR_MIN_STACK_SIZE
	.align		4
.L_3:
        /*0018*/ 	.byte	0x04, 0x12
        /*001a*/ 	.short	(.L_5 - .L_4)
	.align		4
.L_4:
        /*001c*/ 	.word	index@(_Z14kahanSumKernelPfS_i)
        /*0020*/ 	.word	0x00000000
.L_5:


//--------------------- .nv.compat                --------------------------
	.section	.nv.compat,"",@"SHT_CUDA_COMPAT_INFO"
	.align	4
        /*0000*/ 	.byte	0x02, 0x09, 0x00, 0x00, 0x02, 0x02, 0x01, 0x00, 0x02, 0x05, 0x05, 0x00, 0x03, 0x07, 0x01, 0x01
        /*0010*/ 	.byte	0x02, 0x03, 0x00, 0x00, 0x02, 0x06, 0x01, 0x00, 0x04, 0x0b, 0x08, 0x00, 0x09, 0x00, 0x00, 0x00
        /*0020*/ 	.byte	0x00, 0x00, 0x00, 0x00


//--------------------- .nv.info._Z14kahanSumKernelPfS_i --------------------------
	.section	.nv.info._Z14kahanSumKernelPfS_i,"",@"SHT_CUDA_INFO"
	.sectionflags	@""
	.align	4


	//----- nvinfo : EIATTR_CUDA_API_VERSION
	.align		4
        /*0000*/ 	.byte	0x04, 0x37
        /*0002*/ 	.short	(.L_7 - .L_6)
.L_6:
        /*0004*/ 	.word	0x00000082


	//----- nvinfo : EIATTR_KPARAM_INFO
	.align		4
.L_7:
        /*0008*/ 	.byte	0x04, 0x17
        /*000a*/ 	.short	(.L_9 - .L_8)
.L_8:
        /*000c*/ 	.word	0x00000000
        /*0010*/ 	.short	0x0002
        /*0012*/ 	.short	0x0010
        /*0014*/ 	.byte	0x00, 0xf0, 0x11, 0x00


	//----- nvinfo : EIATTR_KPARAM_INFO
	.align		4
.L_9:
        /*0018*/ 	.byte	0x04, 0x17
        /*001a*/ 	.short	(.L_11 - .L_10)
.L_10:
        /*001c*/ 	.word	0x00000000
        /*0020*/ 	.short	0x0001
        /*0022*/ 	.short	0x0008
        /*0024*/ 	.byte	0x00, 0xf5, 0x21, 0x00


	//----- nvinfo : EIATTR_KPARAM_INFO
	.align		4
.L_11:
        /*0028*/ 	.byte	0x04, 0x17
        /*002a*/ 	.short	(.L_13 - .L_12)
.L_12:
        /*002c*/ 	.word	0x00000000
        /*0030*/ 	.short	0x0000
        /*0032*/ 	.short	0x0000
        /*0034*/ 	.byte	0x00, 0xf5, 0x21, 0x00


	//----- nvinfo : EIATTR_SPARSE_MMA_MASK
	.align		4
.L_13:
        /*0038*/ 	.byte	0x03, 0x50
        /*003a*/ 	.short	0x0000


	//----- nvinfo : EIATTR_MAXREG_COUNT
	.align		4
        /*003c*/ 	.byte	0x03, 0x1b
        /*003e*/ 	.short	0x00ff


	//----- nvinfo : EIATTR_NUM_BARRIERS
	.align		4
        /*0040*/ 	.byte	0x02, 0x4c
        /*0042*/ 	.byte	0x01
	.zero		1


	//----- nvinfo : EIATTR_MERCURY_ISA_VERSION
	.align		4
        /*0044*/ 	.byte	0x03, 0x5f
        /*0046*/ 	.short	0x0101


	//----- nvinfo : EIATTR_VRC_CTA_INIT_COUNT
	.align		4
        /*0048*/ 	.byte	0x02, 0x4a
	.zero		1
	.zero		1


	//----- nvinfo : EIATTR_EXIT_INSTR_OFFSETS
	.align		4
        /*004c*/ 	.byte	0x04, 0x1c
        /*004e*/ 	.short	(.L_15 - .L_14)


	//   ....[0]....
.L_14:
        /*0050*/ 	.word	0x00000330


	//   ....[1]....
        /*0054*/ 	.word	0x000003b0


	//----- nvinfo : EIATTR_CRS_STACK_SIZE
	.align		4
.L_15:
        /*0058*/ 	.byte	0x04, 0x1e
        /*005a*/ 	.short	(.L_17 - .L_16)
.L_16:
        /*005c*/ 	.word	0x00000000


	//----- nvinfo : EIATTR_CBANK_PARAM_SIZE
	.align		4
.L_17:
        /*0060*/ 	.byte	0x03, 0x19
        /*0062*/ 	.short	0x0014


	//----- nvinfo : EIATTR_PARAM_CBANK
	.align		4
        /*0064*/ 	.byte	0x04, 0x0a
        /*0066*/ 	.short	(.L_19 - .L_18)
	.align		4
.L_18:
        /*0068*/ 	.word	index@(.nv.constant0._Z14kahanSumKernelPfS_i)
        /*006c*/ 	.short	0x0380
        /*006e*/ 	.short	0x0014


	//----- nvinfo : EIATTR_SW_WAR
	.align		4
.L_19:
        /*0070*/ 	.byte	0x04, 0x36
        /*0072*/ 	.short	(.L_21 - .L_20)
.L_20:
        /*0074*/ 	.word	0x00000008
.L_21:


//--------------------- .nv.callgraph             --------------------------
	.section	.nv.callgraph,"",@"SHT_CUDA_CALLGRAPH"
	.align	4
	.sectionentsize	8
	.align		4
        /*0000*/ 	.word	0x00000000
	.align		4
        /*0004*/ 	.word	0xffffffff
	.align		4
        /*0008*/ 	.word	0x00000000
	.align		4
        /*000c*/ 	.word	0xfffffffe
	.align		4
        /*0010*/ 	.word	0x00000000
	.align		4
        /*0014*/ 	.word	0xfffffffd
	.align		4
        /*0018*/ 	.word	0x00000000
	.align		4
        /*001c*/ 	.word	0xfffffffc


//--------------------- .text._Z14kahanSumKernelPfS_i --------------------------
	.section	.text._Z14kahanSumKernelPfS_i,"ax",@progbits
	.align	128
        .global         _Z14kahanSumKernelPfS_i
        .type           _Z14kahanSumKernelPfS_i,@function
        .size           _Z14kahanSumKernelPfS_i,(.L_x_7 - _Z14kahanSumKernelPfS_i)
        .other          _Z14kahanSumKernelPfS_i,@"STO_CUDA_ENTRY STV_DEFAULT"
_Z14kahanSumKernelPfS_i:
.text._Z14kahanSumKernelPfS_i:
[----:B------:R-:W-:Y:S01]  /*0000*/  LDC R1, c[0x0][0x37c] ;  /* 0x0000df00ff017b82 */ /* 0x000fe20000000800 */
[----:B------:R-:W0:Y:S01]  /*0010*/  S2R R10, SR_TID.X ;  /* 0x00000000000a7919 */ /* 0x000e220000002100 */
[----:B------:R-:W1:Y:S01]  /*0020*/  LDCU UR4, c[0x0][0x360] ;  /* 0x00006c00ff0477ac */ /* 0x000e620008000800 */
[----:B------:R-:W-:Y:S01]  /*0030*/  BSSY.RECONVERGENT B0, `(.L_x_0) ;  /* 0x000001b000007945 */ /* 0x000fe20003800200 */
[----:B------:R-:W-:Y:S01]  /*0040*/  HFMA2 R2, -RZ, RZ, 0, 0 ;  /* 0x00000000ff027431 */ /* 0x000fe200000001ff */
[----:B------:R-:W0:Y:S01]  /*0050*/  S2R R11, SR_CTAID.X ;  /* 0x00000000000b7919 */ /* 0x000e220000002500 */
[----:B------:R-:W2:Y:S01]  /*0060*/  LDCU UR5, c[0x0][0x390] ;  /* 0x00007200ff0577ac */ /* 0x000ea20008000800 */
[----:B------:R-:W3:Y:S01]  /*0070*/  LDCU.64 UR6, c[0x0][0x358] ;  /* 0x00006b00ff0677ac */ /* 0x000ee20008000a00 */
[----:B-1----:R-:W-:Y:S01]  /*0080*/  MOV R6, UR4 ;  /* 0x0000000400067c02 */ /* 0x002fe20008000f00 */
[----:B0-----:R-:W-:-:S05]  /*0090*/  IMAD R0, R11, UR4, R10 ;  /* 0x000000040b007c24 */ /* 0x001fca000f8e020a */
[----:B--2---:R-:W-:-:S13]  /*00a0*/  ISETP.GE.AND P0, PT, R0, UR5, PT ;  /* 0x0000000500007c0c */ /* 0x004fda000bf06270 */
[----:B---3--:R-:W-:Y:S05]  /*00b0*/  @P0 BRA `(.L_x_1) ;  /* 0x0000000000480947 */ /* 0x008fea0003800000 */
[----:B------:R-:W0:Y:S01]  /*00c0*/  LDC.64 R4, c[0x0][0x380] ;  /* 0x0000e000ff047b82 */ /* 0x000e220000000a00 */
[----:B------:R-:W1:Y:S01]  /*00d0*/  LDCU UR4, c[0x0][0x370] ;  /* 0x00006e00ff0477ac */ /* 0x000e620008000800 */
[----:B------:R-:W-:Y:S01]  /*00e0*/  BSSY.RECONVERGENT B1, `(.L_x_2) ;  /* 0x000000e000017945 */ /* 0x000fe20003800200 */
[----:B------:R-:W-:Y:S01]  /*00f0*/  IMAD.MOV.U32 R7, RZ, RZ, RZ ;  /* 0x000000ffff077224 */ /* 0x000fe200078e00ff */
[----:B------:R-:W-:Y:S01]  /*0100*/  MOV R8, RZ ;  /* 0x000000ff00087202 */ /* 0x000fe20000000f00 */
[----:B-1----:R-:W-:-:S07]  /*0110*/  IMAD R13, R6, UR4, RZ ;  /* 0x00000004060d7c24 */ /* 0x002fce000f8e02ff */
.L_x_3:
[----:B0-----:R-:W-:-:S06]  /*0120*/  IMAD.WIDE R2, R0, 0x4, R4 ;  /* 0x0000000400027825 */ /* 0x001fcc00078e0204 */
[----:B------:R-:W2:Y:S01]  /*0130*/  LDG.E R2, desc[UR6][R2.64] ;  /* 0x0000000602027981 */ /* 0x000ea2000c1e1900 */
[----:B------:R-:W-:-:S05]  /*0140*/  IMAD.IADD R0, R13, 0x1, R0 ;  /* 0x000000010d007824 */ /* 0x000fca00078e0200 */
[----:B------:R-:W-:Y:S01]  /*0150*/  ISETP.GE.AND P0, PT, R0, UR5, PT ;  /* 0x0000000500007c0c */ /* 0x000fe2000bf06270 */
[----:B--2---:R-:W-:-:S04]  /*0160*/  FADD R7, R2, -R7 ;  /* 0x8000000702077221 */ /* 0x004fc80000000000 */
[----:B------:R-:W-:-:S04]  /*0170*/  FADD R9, R7, R8 ;  /* 0x0000000807097221 */ /* 0x000fc80000000000 */
[----:B------:R-:W-:-:S04]  /*0180*/  FADD R8, R9, -R8 ;  /* 0x8000000809087221 */ /* 0x000fc80000000000 */
[----:B------:R-:W-:Y:S01]  /*0190*/  FADD R7, -R7, R8 ;  /* 0x0000000807077221 */ /* 0x000fe20000000100 */
[----:B------:R-:W-:Y:S01]  /*01a0*/  MOV R8, R9 ;  /* 0x0000000900087202 */ /* 0x000fe20000000f00 */
[----:B------:R-:W-:Y:S06]  /*01b0*/  @!P0 BRA `(.L_x_3) ;  /* 0xfffffffc00d88947 */ /* 0x000fec000383ffff */
[----:B------:R-:W-:Y:S05]  /*01c0*/  BSYNC.RECONVERGENT B1 ;  /* 0x0000000000017941 */ /* 0x000fea0003800200 */
.L_x_2:
[----:B------:R-:W-:-:S07]  /*01d0*/  IMAD.MOV.U32 R2, RZ, RZ, R9 ;  /* 0x000000ffff027224 */ /* 0x000fce00078e0009 */
.L_x_1:
[----:B------:R-:W-:Y:S05]  /*01e0*/  BSYNC.RECONVERGENT B0 ;  /* 0x0000000000007941 */ /* 0x000fea0003800200 */
.L_x_0:
[----:B------:R-:W0:Y:S01]  /*01f0*/  S2UR UR5, SR_CgaCtaId ;  /* 0x00000000000579c3 */ /* 0x000e220000008800 */
[----:B------:R-:W-:Y:S01]  /*0200*/  UMOV UR4, 0x400 ;  /* 0x0000040000047882 */ /* 0x000fe20000000000 */
[----:B------:R-:W-:Y:S02]  /*0210*/  ISETP.GE.U32.AND P1, PT, R6, 0x2, PT ;  /* 0x000000020600780c */ /* 0x000fe40003f26070 */
[----:B------:R-:W-:Y:S01]  /*0220*/  ISETP.NE.AND P0, PT, R10, RZ, PT ;  /* 0x000000ff0a00720c */ /* 0x000fe20003f05270 */
[----:B0-----:R-:W-:-:S06]  /*0230*/  ULEA UR4, UR5, UR4, 0x18 ;  /* 0x0000000405047291 */ /* 0x001fcc000f8ec0ff */
[----:B------:R-:W-:-:S05]  /*0240*/  LEA R3, R10, UR4, 0x2 ;  /* 0x000000040a037c11 */ /* 0x000fca000f8e10ff */
[----:B------:R0:W-:Y:S01]  /*0250*/  STS [R3], R2 ;  /* 0x0000000203007388 */ /* 0x0001e20000000800 */
[----:B------:R-:W-:Y:S06]  /*0260*/  BAR.SYNC.DEFER_BLOCKING 0x0 ;  /* 0x0000000000007b1d */ /* 0x000fec0000010000 */
[----:B------:R-:W-:Y:S05]  /*0270*/  @!P1 BRA `(.L_x_4) ;  /* 0x00000000002c9947 */ /* 0x000fea0003800000 */
.L_x_5:
[----:B------:R-:W-:-:S04]  /*0280*/  SHF.R.U32.HI R4, RZ, 0x1, R6 ;  /* 0x00000001ff047819 */ /* 0x000fc80000011606 */
[----:B------:R-:W-:-:S13]  /*0290*/  ISETP.GE.U32.AND P1, PT, R10, R4, PT ;  /* 0x000000040a00720c */ /* 0x000fda0003f26070 */
[----:B------:R-:W-:Y:S01]  /*02a0*/  @!P1 LEA R0, R4, R3, 0x2 ;  /* 0x0000000304009211 */ /* 0x000fe200078e10ff */
[----:B------:R-:W-:Y:S05]  /*02b0*/  @!P1 LDS R5, [R3] ;  /* 0x0000000003059984 */ /* 0x000fea0000000800 */
[----:B------:R-:W0:Y:S02]  /*02c0*/  @!P1 LDS R0, [R0] ;  /* 0x0000000000009984 */ /* 0x000e240000000800 */
[----:B0-----:R-:W-:-:S05]  /*02d0*/  @!P1 FADD R2, R0, R5 ;  /* 0x0000000500029221 */ /* 0x001fca0000000000 */
[----:B------:R1:W-:Y:S01]  /*02e0*/  @!P1 STS [R3], R2 ;  /* 0x0000000203009388 */ /* 0x0003e20000000800 */
[----:B------:R-:W-:Y:S01]  /*02f0*/  BAR.SYNC.DEFER_BLOCKING 0x0 ;  /* 0x0000000000007b1d */ /* 0x000fe20000010000 */
[----:B------:R-:W-:Y:S01]  /*0300*/  ISETP.GT.U32.AND P1, PT, R6, 0x3, PT ;  /* 0x000000030600780c */ /* 0x000fe20003f24070 */
[----:B------:R-:W-:-:S12]  /*0310*/  IMAD.MOV.U32 R6, RZ, RZ, R4 ;  /* 0x000000ffff067224 */ /* 0x000fd800078e0004 */
[----:B-1----:R-:W-:Y:S05]  /*0320*/  @P1 BRA `(.L_x_5) ;  /* 0xfffffffc00d41947 */ /* 0x002fea000383ffff */
.L_x_4:
[----:B------:R-:W-:Y:S05]  /*0330*/  @P0 EXIT ;  /* 0x000000000000094d */ /* 0x000fea0003800000 */
[----:B------:R-:W1:Y:S01]  /*0340*/  S2UR UR5, SR_CgaCtaId ;  /* 0x00000000000579c3 */ /* 0x000e620000008800 */
[----:B------:R-:W-:-:S07]  /*0350*/  UMOV UR4, 0x400 ;  /* 0x0000040000047882 */ /* 0x000fce0000000000 */
[----:B0-----:R-:W0:Y:S01]  /*0360*/  LDC.64 R2, c[0x0][0x388] ;  /* 0x0000e200ff027b82 */ /* 0x001e220000000a00 */
[----:B-1----:R-:W-:Y:S01]  /*0370*/  ULEA UR4, UR5, UR4, 0x18 ;  /* 0x0000000405047291 */ /* 0x002fe2000f8ec0ff */
[----:B0-----:R-:W-:-:S08]  /*0380*/  IMAD.WIDE.U32 R2, R11, 0x4, R2 ;  /* 0x000000040b027825 */ /* 0x001fd000078e0002 */
[----:B------:R-:W0:Y:S04]  /*0390*/  LDS R5, [UR4] ;  /* 0x00000004ff057984 */ /* 0x000e280008000800 */
[----:B0-----:R-:W-:Y:S01]  /*03a0*/  STG.E desc[UR6][R2.64], R5 ;  /* 0x0000000502007986 */ /* 0x001fe2000c101906 */
[----:B------:R-:W-:Y:S05]  /*03b0*/  EXIT ;  /* 0x000000000000794d */ /* 0x000fea0003800000 */
.L_x_6:
[----:B------:R-:W-:-:S00]  /*03c0*/  BRA `(.L_x_6) ;  /* 0xfffffffc00fc7947 */ /* 0x000fc0000383ffff */
[----:B------:R-:W-:-:S00]  /*03d0*/  NOP ;  /* 0x0000000000007918 */ /* 0x000fc00000000000 */
        /* <DEDUP_REMOVED lines=10> */
.L_x_7:


//--------------------- .nv.shared._Z14kahanSumKernelPfS_i --------------------------
	.section	.nv.shared._Z14kahanSumKernelPfS_i,"aw",@nobits
	.sectionflags	@""
	.align	16
	.zero		1024


//--------------------- .nv.shared.reserved.0     --------------------------
	.section	.nv.shared.reserved.0,"aw",@nobits
	.weak		__nv_reservedSMEM_offset_0_alias
	.size		__nv_reservedSMEM_offset_0_alias, 0, 64
	.other		__nv_reservedSMEM_offset_0_alias,@"STO_CUDA_RESERVED_SHARED STV_DEFAULT"
__nv_reservedSMEM_offset_0_alias:
	.zero		0
	.zero		64


//--------------------- .nv.constant0._Z14kahanSumKernelPfS_i --------------------------
	.section	.nv.constant0._Z14kahanSumKernelPfS_i,"a",@progbits
	.sectionflags	@""
	.align	4
.nv.constant0._Z14kahanSumKernelPfS_i:
	.zero		916


//--------------------- SYMBOLS --------------------------

	.type		.nv.reservedSmem.offset0,@object
	.size		.nv.reservedSmem.offset0,0x4
	.type		.nv.reservedSmem.cap,@object
	.size		.nv.reservedSmem.cap,0x4
